//
// Generated by NVIDIA NVVM Compiler
//
// Compiler Build ID: CL-36424714
// Cuda compilation tools, release 13.0, V13.0.88
// Based on NVVM 20.0.0
//

.version 9.0
.target sm_100
.address_size 64

	// .globl	_Z10SimpleCopyPfS_

.visible .entry _Z10SimpleCopyPfS_(
	.param .u64 .ptr .align 1 _Z10SimpleCopyPfS__param_0,
	.param .u64 .ptr .align 1 _Z10SimpleCopyPfS__param_1
)
{
	.reg .b32 	%r<5>;
	.reg .b32 	%f<2>;
	.reg .b64 	%rd<8>;

	ld.param.u64 	%rd1, [_Z10SimpleCopyPfS__param_0];
	ld.param.u64 	%rd2, [_Z10SimpleCopyPfS__param_1];
	cvta.to.global.u64 	%rd3, %rd1;
	cvta.to.global.u64 	%rd4, %rd2;
	mov.u32 	%r1, %ctaid.x;
	mov.u32 	%r2, %ntid.x;
	mov.u32 	%r3, %tid.x;
	mad.lo.s32 	%r4, %r1, %r2, %r3;
	mul.wide.s32 	%rd5, %r4, 4;
	add.s64 	%rd6, %rd4, %rd5;
	ld.global.f32 	%f1, [%rd6];
	add.s64 	%rd7, %rd3, %rd5;
	st.global.f32 	[%rd7], %f1;
	ret;

}
	// .globl	_Z10StrideCopyPfS_i
.visible .entry _Z10StrideCopyPfS_i(
	.param .u64 .ptr .align 1 _Z10StrideCopyPfS_i_param_0,
	.param .u64 .ptr .align 1 _Z10StrideCopyPfS_i_param_1,
	.param .u32 _Z10StrideCopyPfS_i_param_2
)
{
	.reg .b32 	%r<7>;
	.reg .b32 	%f<2>;
	.reg .b64 	%rd<8>;

	ld.param.u64 	%rd1, [_Z10StrideCopyPfS_i_param_0];
	ld.param.u64 	%rd2, [_Z10StrideCopyPfS_i_param_1];
	ld.param.u32 	%r1, [_Z10StrideCopyPfS_i_param_2];
	cvta.to.global.u64 	%rd3, %rd1;
	cvta.to.global.u64 	%rd4, %rd2;
	mov.u32 	%r2, %ctaid.x;
	mov.u32 	%r3, %ntid.x;
	mov.u32 	%r4, %tid.x;
	mad.lo.s32 	%r5, %r2, %r3, %r4;
	mul.lo.s32 	%r6, %r1, %r5;
	mul.wide.s32 	%rd5, %r6, 4;
	add.s64 	%rd6, %rd4, %rd5;
	ld.global.f32 	%f1, [%rd6];
	add.s64 	%rd7, %rd3, %rd5;
	st.global.f32 	[%rd7], %f1;
	ret;

}
	// .globl	_Z12StrideAccessPfS_
.visible .entry _Z12StrideAccessPfS_(
	.param .u64 .ptr .align 1 _Z12StrideAccessPfS__param_0,
	.param .u64 .ptr .align 1 _Z12StrideAccessPfS__param_1
)
{


	ret;

}


// ===== COMPILED SASS (sm_100) =====

	.target	sm_100

	.elftype	@"ET_EXEC"


//--------------------- .note.nv.tkinfo           --------------------------
	.section	.note.nv.tkinfo,"",@"SHT_NOTE"
	.sectionflags	@"SHF_NOTE_NV_TKINFO"
	.tkinfo
        /*0018*/ 	.word	0x00000002
        /*0030*/ 	.string	""
        /*0030*/ 	.string	"ptxas"
        /*0030*/ 	.string	"Cuda compilation tools, release 13.0, V13.0.88"
        /*0030*/ 	.string	"Build cuda_13.0.r13.0/compiler.36424714_0"
        /*0030*/ 	.string	"-arch sm_100 -m 64 "



//--------------------- .note.nv.cuinfo           --------------------------
	.section	.note.nv.cuinfo,"",@"SHT_NOTE"
	.sectionflags	@"SHF_NOTE_NV_CUINFO"
        /*0018*/ 	.short	0x0002
        /*001a*/ 	.short	0x0064
        /*001c*/ 	.short	0x0082
	.zero		2


//--------------------- .nv.info                  --------------------------
	.section	.nv.info,"",@"SHT_CUDA_INFO"
	.align	4


	//----- nvinfo : EIATTR_REGCOUNT
	.align		4
        /*0000*/ 	.byte	0x04, 0x2f
        /*0002*/ 	.short	(.L_1 - .L_0)
	.align		4
.L_0:
        /*0004*/ 	.word	index@(_Z10SimpleCopyPfS_)
        /*0008*/ 	.word	0x0000000a


	//----- nvinfo : EIATTR_FRAME_SIZE
	.align		4
.L_1:
        /*000c*/ 	.byte	0x04, 0x11
        /*000e*/ 	.short	(.L_3 - .L_2)
	.align		4
.L_2:
        /*0010*/ 	.word	index@(_Z10SimpleCopyPfS_)
        /*0014*/ 	.word	0x00000000


	//----- nvinfo : EIATTR_REGCOUNT
	.align		4
.L_3:
        /*0018*/ 	.byte	0x04, 0x2f
        /*001a*/ 	.short	(.L_5 - .L_4)
	.align		4
.L_4:
        /*001c*/ 	.word	index@(_Z10StrideCopyPfS_i)
        /*0020*/ 	.word	0x0000000a


	//----- nvinfo : EIATTR_FRAME_SIZE
	.align		4
.L_5:
        /*0024*/ 	.byte	0x04, 0x11
        /*0026*/ 	.short	(.L_7 - .L_6)
	.align		4
.L_6:
        /*0028*/ 	.word	index@(_Z10StrideCopyPfS_i)
        /*002c*/ 	.word	0x00000000


	//----- nvinfo : EIATTR_REGCOUNT
	.align		4
.L_7:
        /*0030*/ 	.byte	0x04, 0x2f
        /*0032*/ 	.short	(.L_9 - .L_8)
	.align		4
.L_8:
        /*0034*/ 	.word	index@(_Z12StrideAccessPfS_)
        /*0038*/ 	.word	0x00000004


	//----- nvinfo : EIATTR_FRAME_SIZE
	.align		4
.L_9:
        /*003c*/ 	.byte	0x04, 0x11
        /*003e*/ 	.short	(.L_11 - .L_10)
	.align		4
.L_10:
        /*0040*/ 	.word	index@(_Z12StrideAccessPfS_)
        /*0044*/ 	.word	0x00000000


	//----- nvinfo : EIATTR_MIN_STACK_SIZE
	.align		4
.L_11:
        /*0048*/ 	.byte	0x04, 0x12
        /*004a*/ 	.short	(.L_13 - .L_12)
	.align		4
.L_12:
        /*004c*/ 	.word	index@(_Z12StrideAccessPfS_)
        /*0050*/ 	.word	0x00000000


	//----- nvinfo : EIATTR_MIN_STACK_SIZE
	.align		4
.L_13:
        /*0054*/ 	.byte	0x04, 0x12
        /*0056*/ 	.short	(.L_15 - .L_14)
	.align		4
.L_14:
        /*0058*/ 	.word	index@(_Z10StrideCopyPfS_i)
        /*005c*/ 	.word	0x00000000


	//----- nvinfo : EIATTR_MIN_STACK_SIZE
	.align		4
.L_15:
        /*0060*/ 	.byte	0x04, 0x12
        /*0062*/ 	.short	(.L_17 - .L_16)
	.align		4
.L_16:
        /*0064*/ 	.word	index@(_Z10SimpleCopyPfS_)
        /*0068*/ 	.word	0x00000000
.L_17:


//--------------------- .nv.compat                --------------------------
	.section	.nv.compat,"",@"SHT_CUDA_COMPAT_INFO"
	.align	4
        /*0000*/ 	.byte	0x02, 0x09, 0x00, 0x00, 0x02, 0x02, 0x01, 0x00, 0x02, 0x05, 0x05, 0x00, 0x03, 0x07, 0x01, 0x01
        /*0010*/ 	.byte	0x02, 0x03, 0x00, 0x00, 0x02, 0x06, 0x01, 0x00, 0x04, 0x0b, 0x08, 0x00, 0x09, 0x00, 0x00, 0x00
        /*0020*/ 	.byte	0x00, 0x00, 0x00, 0x00


//--------------------- .nv.info._Z12StrideAccessPfS_ --------------------------
	.section	.nv.info._Z12StrideAccessPfS_,"",@"SHT_CUDA_INFO"
	.sectionflags	@""
	.align	4


	//----- nvinfo : EIATTR_CUDA_API_VERSION
	.align		4
        /*0000*/ 	.byte	0x04, 0x37
        /*0002*/ 	.short	(.L_19 - .L_18)
.L_18:
        /*0004*/ 	.word	0x00000082


	//----- nvinfo : EIATTR_KPARAM_INFO
	.align		4
.L_19:
        /*0008*/ 	.byte	0x04, 0x17
        /*000a*/ 	.short	(.L_21 - .L_20)
.L_20:
        /*000c*/ 	.word	0x00000000
        /*0010*/ 	.short	0x0001
        /*0012*/ 	.short	0x0008
        /*0014*/ 	.byte	0x00, 0xf5, 0x21, 0x00


	//----- nvinfo : EIATTR_KPARAM_INFO
	.align		4
.L_21:
        /*0018*/ 	.byte	0x04, 0x17
        /*001a*/ 	.short	(.L_23 - .L_22)
.L_22:
        /*001c*/ 	.word	0x00000000
        /*0020*/ 	.short	0x0000
        /*0022*/ 	.short	0x0000
        /*0024*/ 	.byte	0x00, 0xf5, 0x21, 0x00


	//----- nvinfo : EIATTR_SPARSE_MMA_MASK
	.align		4
.L_23:
        /*0028*/ 	.byte	0x03, 0x50
        /*002a*/ 	.short	0x0000


	//----- nvinfo : EIATTR_MAXREG_COUNT
	.align		4
        /*002c*/ 	.byte	0x03, 0x1b
        /*002e*/ 	.short	0x00ff


	//----- nvinfo : EIATTR_MERCURY_ISA_VERSION
	.align		4
        /*0030*/ 	.byte	0x03, 0x5f
        /*0032*/ 	.short	0x0101


	//----- nvinfo : EIATTR_VRC_CTA_INIT_COUNT
	.align		4
        /*0034*/ 	.byte	0x02, 0x4a
	.zero		1
	.zero		1


	//----- nvinfo : EIATTR_EXIT_INSTR_OFFSETS
	.align		4
        /*0038*/ 	.byte	0x04, 0x1c
        /*003a*/ 	.short	(.L_25 - .L_24)


	//   ....[0]....
.L_24:
        /*003c*/ 	.word	0x00000010


	//----- nvinfo : EIATTR_CBANK_PARAM_SIZE
	.align		4
.L_25:
        /*0040*/ 	.byte	0x03, 0x19
        /*0042*/ 	.short	0x0010


	//----- nvinfo : EIATTR_PARAM_CBANK
	.align		4
        /*0044*/ 	.byte	0x04, 0x0a
        /*0046*/ 	.short	(.L_27 - .L_26)
	.align		4
.L_26:
        /*0048*/ 	.word	index@(.nv.constant0._Z12StrideAccessPfS_)
        /*004c*/ 	.short	0x0380
        /*004e*/ 	.short	0x0010


	//----- nvinfo : EIATTR_SW_WAR
	.align		4
.L_27:
        /*0050*/ 	.byte	0x04, 0x36
        /*0052*/ 	.short	(.L_29 - .L_28)
.L_28:
        /*0054*/ 	.word	0x00000008
.L_29:


//--------------------- .nv.info._Z10StrideCopyPfS_i --------------------------
	.section	.nv.info._Z10StrideCopyPfS_i,"",@"SHT_CUDA_INFO"
	.sectionflags	@""
	.align	4


	//----- nvinfo : EIATTR_CUDA_API_VERSION
	.align		4
        /*0000*/ 	.byte	0x04, 0x37
        /*0002*/ 	.short	(.L_31 - .L_30)
.L_30:
        /*0004*/ 	.word	0x00000082


	//----- nvinfo : EIATTR_KPARAM_INFO
	.align		4
.L_31:
        /*0008*/ 	.byte	0x04, 0x17
        /*000a*/ 	.short	(.L_33 - .L_32)
.L_32:
        /*000c*/ 	.word	0x00000000
        /*0010*/ 	.short	0x0002
        /*0012*/ 	.short	0x0010
        /*0014*/ 	.byte	0x00, 0xf0, 0x11, 0x00


	//----- nvinfo : EIATTR_KPARAM_INFO
	.align		4
.L_33:
        /*0018*/ 	.byte	0x04, 0x17
        /*001a*/ 	.short	(.L_35 - .L_34)
.L_34:
        /*001c*/ 	.word	0x00000000
        /*0020*/ 	.short	0x0001
        /*0022*/ 	.short	0x0008
        /*0024*/ 	.byte	0x00, 0xf5, 0x21, 0x00


	//----- nvinfo : EIATTR_KPARAM_INFO
	.align		4
.L_35:
        /*0028*/ 	.byte	0x04, 0x17
        /*002a*/ 	.short	(.L_37 - .L_36)
.L_36:
        /*002c*/ 	.word	0x00000000
        /*0030*/ 	.short	0x0000
        /*0032*/ 	.short	0x0000
        /*0034*/ 	.byte	0x00, 0xf5, 0x21, 0x00


	//----- nvinfo : EIATTR_SPARSE_MMA_MASK
	.align		4
.L_37:
        /*0038*/ 	.byte	0x03, 0x50
        /*003a*/ 	.short	0x0000


	//----- nvinfo : EIATTR_MAXREG_COUNT
	.align		4
        /*003c*/ 	.byte	0x03, 0x1b
        /*003e*/ 	.short	0x00ff


	//----- nvinfo : EIATTR_MERCURY_ISA_VERSION
	.align		4
        /*0040*/ 	.byte	0x03, 0x5f
        /*0042*/ 	.short	0x0101


	//----- nvinfo : EIATTR_VRC_CTA_INIT_COUNT
	.align		4
        /*0044*/ 	.byte	0x02, 0x4a
	.zero		1
	.zero		1


	//----- nvinfo : EIATTR_EXIT_INSTR_OFFSETS
	.align		4
        /*0048*/ 	.byte	0x04, 0x1c
        /*004a*/ 	.short	(.L_39 - .L_38)


	//   ....[0]....
.L_38:
        /*004c*/ 	.word	0x000000e0


	//----- nvinfo : EIATTR_CBANK_PARAM_SIZE
	.align		4
.L_39:
        /*0050*/ 	.byte	0x03, 0x19
        /*0052*/ 	.short	0x0014


	//----- nvinfo : EIATTR_PARAM_CBANK
	.align		4
        /*0054*/ 	.byte	0x04, 0x0a
        /*0056*/ 	.short	(.L_41 - .L_40)
	.align		4
.L_40:
        /*0058*/ 	.word	index@(.nv.constant0._Z10StrideCopyPfS_i)
        /*005c*/ 	.short	0x0380
        /*005e*/ 	.short	0x0014


	//----- nvinfo : EIATTR_SW_WAR
	.align		4
.L_41:
        /*0060*/ 	.byte	0x04, 0x36
        /*0062*/ 	.short	(.L_43 - .L_42)
.L_42:
        /*0064*/ 	.word	0x00000008
.L_43:


//--------------------- .nv.info._Z10SimpleCopyPfS_ --------------------------
	.section	.nv.info._Z10SimpleCopyPfS_,"",@"SHT_CUDA_INFO"
	.sectionflags	@""
	.align	4


	//----- nvinfo : EIATTR_CUDA_API_VERSION
	.align		4
        /*0000*/ 	.byte	0x04, 0x37
        /*0002*/ 	.short	(.L_45 - .L_44)
.L_44:
        /*0004*/ 	.word	0x00000082


	//----- nvinfo : EIATTR_KPARAM_INFO
	.align		4
.L_45:
        /*0008*/ 	.byte	0x04, 0x17
        /*000a*/ 	.short	(.L_47 - .L_46)
.L_46:
        /*000c*/ 	.word	0x00000000
        /*0010*/ 	.short	0x0001
        /*0012*/ 	.short	0x0008
        /*0014*/ 	.byte	0x00, 0xf5, 0x21, 0x00


	//----- nvinfo : EIATTR_KPARAM_INFO
	.align		4
.L_47:
        /*0018*/ 	.byte	0x04, 0x17
        /*001a*/ 	.short	(.L_49 - .L_48)
.L_48:
        /*001c*/ 	.word	0x00000000
        /*0020*/ 	.short	0x0000
        /*0022*/ 	.short	0x0000
        /*0024*/ 	.byte	0x00, 0xf5, 0x21, 0x00


	//----- nvinfo : EIATTR_SPARSE_MMA_MASK
	.align		4
.L_49:
        /*0028*/ 	.byte	0x03, 0x50
        /*002a*/ 	.short	0x0000


	//----- nvinfo : EIATTR_MAXREG_COUNT
	.align		4
        /*002c*/ 	.byte	0x03, 0x1b
        /*002e*/ 	.short	0x00ff


	//----- nvinfo : EIATTR_MERCURY_ISA_VERSION
	.align		4
        /*0030*/ 	.byte	0x03, 0x5f
        /*0032*/ 	.short	0x0101


	//----- nvinfo : EIATTR_VRC_CTA_INIT_COUNT
	.align		4
        /*0034*/ 	.byte	0x02, 0x4a
	.zero		1
	.zero		1


	//----- nvinfo : EIATTR_EXIT_INSTR_OFFSETS
	.align		4
        /*0038*/ 	.byte	0x04, 0x1c
        /*003a*/ 	.short	(.L_51 - .L_50)


	//   ....[0]....
.L_50:
        /*003c*/ 	.word	0x000000c0


	//----- nvinfo : EIATTR_CBANK_PARAM_SIZE
	.align		4
.L_51:
        /*0040*/ 	.byte	0x03, 0x19
        /*0042*/ 	.short	0x0010


	//----- nvinfo : EIATTR_PARAM_CBANK
	.align		4
        /*0044*/ 	.byte	0x04, 0x0a
        /*0046*/ 	.short	(.L_53 - .L_52)
	.align		4
.L_52:
        /*0048*/ 	.word	index@(.nv.constant0._Z10SimpleCopyPfS_)
        /*004c*/ 	.short	0x0380
        /*004e*/ 	.short	0x0010


	//----- nvinfo : EIATTR_SW_WAR
	.align		4
.L_53:
        /*0050*/ 	.byte	0x04, 0x36
        /*0052*/ 	.short	(.L_55 - .L_54)
.L_54:
        /*0054*/ 	.word	0x00000008
.L_55:


//--------------------- .nv.callgraph             --------------------------
	.section	.nv.callgraph,"",@"SHT_CUDA_CALLGRAPH"
	.align	4
	.sectionentsize	8
	.align		4
        /*0000*/ 	.word	0x00000000
	.align		4
        /*0004*/ 	.word	0xffffffff
	.align		4
        /*0008*/ 	.word	0x00000000
	.align		4
        /*000c*/ 	.word	0xfffffffe
	.align		4
        /*0010*/ 	.word	0x00000000
	.align		4
        /*0014*/ 	.word	0xfffffffd
	.align		4
        /*0018*/ 	.word	0x00000000
	.align		4
        /*001c*/ 	.word	0xfffffffc


//--------------------- .text._Z12StrideAccessPfS_ --------------------------
	.section	.text._Z12StrideAccessPfS_,"ax",@progbits
	.align	128
        .global         _Z12StrideAccessPfS_
        .type           _Z12StrideAccessPfS_,@function
        .size           _Z12StrideAccessPfS_,(.L_x_3 - _Z12StrideAccessPfS_)
        .other          _Z12StrideAccessPfS_,@"STO_CUDA_ENTRY STV_DEFAULT"
_Z12StrideAccessPfS_:
.text._Z12StrideAccessPfS_:
[----:B------:R-:W-:Y:S01]  /*0000*/  LDC R1, c[0x0][0x37c] ;  /* 0x0000df00ff017b82 */ /* 0x000fe20000000800 */
[----:B------:R-:W-:Y:S05]  /*0010*/  EXIT ;  /* 0x000000000000794d */ /* 0x000fea0003800000 */
.L_x_0:
[----:B------:R-:W-:-:S00]  /*0020*/  BRA `(.L_x_0) ;  /* 0xfffffffc00fc7947 */ /* 0x000fc0000383ffff */
[----:B------:R-:W-:-:S00]  /*0030*/  NOP ;  /* 0x0000000000007918 */ /* 0x000fc00000000000 */
        /* <DEDUP_REMOVED lines=12> */
.L_x_3:


//--------------------- .text._Z10StrideCopyPfS_i --------------------------
	.section	.text._Z10StrideCopyPfS_i,"ax",@progbits
	.align	128
        .global         _Z10StrideCopyPfS_i
        .type           _Z10StrideCopyPfS_i,@function
        .size           _Z10StrideCopyPfS_i,(.L_x_4 - _Z10StrideCopyPfS_i)
        .other          _Z10StrideCopyPfS_i,@"STO_CUDA_ENTRY STV_DEFAULT"
_Z10StrideCopyPfS_i:
.text._Z10StrideCopyPfS_i:
[----:B------:R-:W-:Y:S01]  /*0000*/  LDC R1, c[0x0][0x37c] ;  /* 0x0000df00ff017b82 */ /* 0x000fe20000000800 */
[----:B------:R-:W0:Y:S07]  /*0010*/  S2R R5, SR_TID.X ;  /* 0x0000000000057919 */ /* 0x000e2e0000002100 */
[----:B------:R-:W0:Y:S01]  /*0020*/  S2UR UR6, SR_CTAID.X ;  /* 0x00000000000679c3 */ /* 0x000e220000002500 */
[----:B------:R-:W1:Y:S01]  /*0030*/  LDCU UR7, c[0x0][0x390] ;  /* 0x00007200ff0777ac */ /* 0x000e620008000800 */
[----:B------:R-:W2:Y:S06]  /*0040*/  LDCU.64 UR4, c[0x0][0x358] ;  /* 0x00006b00ff0477ac */ /* 0x000eac0008000a00 */
[----:B------:R-:W0:Y:S08]  /*0050*/  LDC R0, c[0x0][0x360] ;  /* 0x0000d800ff007b82 */ /* 0x000e300000000800 */
[----:B------:R-:W3:Y:S01]  /*0060*/  LDC.64 R2, c[0x0][0x388] ;  /* 0x0000e200ff027b82 */ /* 0x000ee20000000a00 */
[----:B0-----:R-:W-:-:S07]  /*0070*/  IMAD R0, R0, UR6, R5 ;  /* 0x0000000600007c24 */ /* 0x001fce000f8e0205 */
[----:B------:R-:W0:Y:S01]  /*0080*/  LDC.64 R4, c[0x0][0x380] ;  /* 0x0000e000ff047b82 */ /* 0x000e220000000a00 */
[----:B-1----:R-:W-:-:S04]  /*0090*/  IMAD R7, R0, UR7, RZ ;  /* 0x0000000700077c24 */ /* 0x002fc8000f8e02ff */
[----:B---3--:R-:W-:-:S06]  /*00a0*/  IMAD.WIDE R2, R7, 0x4, R2 ;  /* 0x0000000407027825 */ /* 0x008fcc00078e0202 */
[----:B--2---:R-:W2:Y:S01]  /*00b0*/  LDG.E R3, desc[UR4][R2.64] ;  /* 0x0000000402037981 */ /* 0x004ea2000c1e1900 */
[----:B0-----:R-:W-:-:S05]  /*00c0*/  IMAD.WIDE R4, R7, 0x4, R4 ;  /* 0x0000000407047825 */ /* 0x001fca00078e0204 */
[----:B--2---:R-:W-:Y:S01]  /*00d0*/  STG.E desc[UR4][R4.64], R3 ;  /* 0x0000000304007986 */ /* 0x004fe2000c101904 */
[----:B------:R-:W-:Y:S05]  /*00e0*/  EXIT ;  /* 0x000000000000794d */ /* 0x000fea0003800000 */
.L_x_1:
        /* <DEDUP_REMOVED lines=9> */
.L_x_4:


//--------------------- .text._Z10SimpleCopyPfS_  --------------------------
	.section	.text._Z10SimpleCopyPfS_,"ax",@progbits
	.align	128
        .global         _Z10SimpleCopyPfS_
        .type           _Z10SimpleCopyPfS_,@function
        .size           _Z10SimpleCopyPfS_,(.L_x_5 - _Z10SimpleCopyPfS_)
        .other          _Z10SimpleCopyPfS_,@"STO_CUDA_ENTRY STV_DEFAULT"
_Z10SimpleCopyPfS_:
.text._Z10SimpleCopyPfS_:
[----:B------:R-:W-:Y:S01]  /*0000*/  LDC R1, c[0x0][0x37c] ;  /* 0x0000df00ff017b82 */ /* 0x000fe20000000800 */
[----:B------:R-:W0:Y:S07]  /*0010*/  S2R R0, SR_TID.X ;  /* 0x0000000000007919 */ /* 0x000e2e0000002100 */
[----:B------:R-:W0:Y:S01]  /*0020*/  S2UR UR6, SR_CTAID.X ;  /* 0x00000000000679c3 */ /* 0x000e220000002500 */
[----:B------:R-:W1:Y:S07]  /*0030*/  LDCU.64 UR4, c[0x0][0x358] ;  /* 0x00006b00ff0477ac */ /* 0x000e6e0008000a00 */
[----:B------:R-:W0:Y:S08]  /*0040*/  LDC R7, c[0x0][0x360] ;  /* 0x0000d800ff077b82 */ /* 0x000e300000000800 */
[----:B------:R-:W2:Y:S08]  /*0050*/  LDC.64 R2, c[0x0][0x388] ;  /* 0x0000e200ff027b82 */ /* 0x000eb00000000a00 */
[----:B------:R-:W3:Y:S01]  /*0060*/  LDC.64 R4, c[0x0][0x380] ;  /* 0x0000e000ff047b82 */ /* 0x000ee20000000a00 */
[----:B0-----:R-:W-:-:S04]  /*0070*/  IMAD R7, R7, UR6, R0 ;  /* 0x0000000607077c24 */ /* 0x001fc8000f8e0200 */
[----:B--2---:R-:W-:-:S06]  /*0080*/  IMAD.WIDE R2, R7, 0x4, R2 ;  /* 0x0000000407027825 */ /* 0x004fcc00078e0202 */
[----:B-1----:R-:W2:Y:S01]  /*0090*/  LDG.E R3, desc[UR4][R2.64] ;  /* 0x0000000402037981 */ /* 0x002ea2000c1e1900 */
[----:B---3--:R-:W-:-:S05]  /*00a0*/  IMAD.WIDE R4, R7, 0x4, R4 ;  /* 0x0000000407047825 */ /* 0x008fca00078e0204 */
[----:B--2---:R-:W-:Y:S01]  /*00b0*/  STG.E desc[UR4][R4.64], R3 ;  /* 0x0000000304007986 */ /* 0x004fe2000c101904 */
[----:B------:R-:W-:Y:S05]  /*00c0*/  EXIT ;  /* 0x000000000000794d */ /* 0x000fea0003800000 */
.L_x_2:
        /* <DEDUP_REMOVED lines=11> */
.L_x_5:


//--------------------- .nv.shared.reserved.0     --------------------------
	.section	.nv.shared.reserved.0,"aw",@nobits
	.weak		__nv_reservedSMEM_offset_0_alias
	.size		__nv_reservedSMEM_offset_0_alias, 0, 64
	.other		__nv_reservedSMEM_offset_0_alias,@"STO_CUDA_RESERVED_SHARED STV_DEFAULT"
__nv_reservedSMEM_offset_0_alias:
	.zero		0
	.zero		64


//--------------------- .nv.constant0._Z12StrideAccessPfS_ --------------------------
	.section	.nv.constant0._Z12StrideAccessPfS_,"a",@progbits
	.sectionflags	@""
	.align	4
.nv.constant0._Z12StrideAccessPfS_:
	.zero		912


//--------------------- .nv.constant0._Z10StrideCopyPfS_i --------------------------
	.section	.nv.constant0._Z10StrideCopyPfS_i,"a",@progbits
	.sectionflags	@""
	.align	4
.nv.constant0._Z10StrideCopyPfS_i:
	.zero		916


//--------------------- .nv.constant0._Z10SimpleCopyPfS_ --------------------------
	.section	.nv.constant0._Z10SimpleCopyPfS_,"a",@progbits
	.sectionflags	@""
	.align	4
.nv.constant0._Z10SimpleCopyPfS_:
	.zero		912


//--------------------- SYMBOLS --------------------------

	.type		.nv.reservedSmem.offset0,@object
	.size		.nv.reservedSmem.offset0,0x4
